	.headerflags	@"EF_CUDA_TEXMODE_UNIFIED EF_CUDA_64BIT_ADDRESS EF_CUDA_ACCELERATORS EF_CUDA_SM90 EF_CUDA_VIRTUAL_SM(EF_CUDA_SM90)"
	.elftype	@"ET_EXEC"


//--------------------- .nv.info                  --------------------------
	.section	.nv.info,"",@"SHT_CUDA_INFO"
	.align	4


	//----- nvinfo : EIATTR_REGCOUNT
	.align		4
        /*0000*/ 	.byte	0x04, 0x2f
        /*0002*/ 	.short	(.L_3 - .L_2)
	.align		4
.L_2:
        /*0004*/ 	.word	index@(triton_poi_fused_sum_12)
        /*0008*/ 	.word	0x00000020


	//----- nvinfo : EIATTR_MIN_STACK_SIZE
	.align		4
.L_3:
        /*000c*/ 	.byte	0x04, 0x12
        /*000e*/ 	.short	(.L_5 - .L_4)
	.align		4
.L_4:
        /*0010*/ 	.word	index@(triton_poi_fused_sum_12)
        /*0014*/ 	.word	0x00000000


	//----- nvinfo : EIATTR_FRAME_SIZE
	.align		4
.L_5:
        /*0018*/ 	.byte	0x04, 0x11
        /*001a*/ 	.short	(.L_7 - .L_6)
	.align		4
.L_6:
        /*001c*/ 	.word	index@(triton_poi_fused_sum_12)
        /*0020*/ 	.word	0x00000000


	//----- nvinfo : EIATTR_MIN_STACK_SIZE
	.align		4
.L_7:
        /*0024*/ 	.byte	0x04, 0x12
        /*0026*/ 	.short	(.L_9 - .L_8)
	.align		4
.L_8:
        /*0028*/ 	.word	index@(triton_poi_fused_sum_12)
        /*002c*/ 	.word	0x00000000
.L_9:


//--------------------- .nv.info.triton_poi_fused_sum_12 --------------------------
	.section	.nv.info.triton_poi_fused_sum_12,"",@"SHT_CUDA_INFO"
	.sectionflags	@""
	.align	4


	//----- nvinfo : EIATTR_CUDA_API_VERSION
	.align		4
        /*0000*/ 	.byte	0x04, 0x37
        /*0002*/ 	.short	(.L_11 - .L_10)
.L_10:
        /*0004*/ 	.word	0x0000007c


	//----- nvinfo : EIATTR_KPARAM_INFO
	.align		4
.L_11:
        /*0008*/ 	.byte	0x04, 0x17
        /*000a*/ 	.short	(.L_13 - .L_12)
.L_12:
        /*000c*/ 	.word	0x00000000
        /*0010*/ 	.short	0x0008
        /*0012*/ 	.short	0x0040
        /*0014*/ 	.byte	0x00, 0xf0, 0x11, 0x00


	//----- nvinfo : EIATTR_KPARAM_INFO
	.align		4
.L_13:
        /*0018*/ 	.byte	0x04, 0x17
        /*001a*/ 	.short	(.L_15 - .L_14)
.L_14:
        /*001c*/ 	.word	0x00000000
        /*0020*/ 	.short	0x0007
        /*0022*/ 	.short	0x0038
        /*0024*/ 	.byte	0x00, 0xf4, 0x21, 0x00


	//----- nvinfo : EIATTR_KPARAM_INFO
	.align		4
.L_15:
        /*0028*/ 	.byte	0x04, 0x17
        /*002a*/ 	.short	(.L_17 - .L_16)
.L_16:
        /*002c*/ 	.word	0x00000000
        /*0030*/ 	.short	0x0006
        /*0032*/ 	.short	0x0030
        /*0034*/ 	.byte	0x00, 0xf4, 0x21, 0x00


	//----- nvinfo : EIATTR_KPARAM_INFO
	.align		4
.L_17:
        /*0038*/ 	.byte	0x04, 0x17
        /*003a*/ 	.short	(.L_19 - .L_18)
.L_18:
        /*003c*/ 	.word	0x00000000
        /*0040*/ 	.short	0x0005
        /*0042*/ 	.short	0x0028
        /*0044*/ 	.byte	0x00, 0xf4, 0x21, 0x00


	//----- nvinfo : EIATTR_KPARAM_INFO
	.align		4
.L_19:
        /*0048*/ 	.byte	0x04, 0x17
        /*004a*/ 	.short	(.L_21 - .L_20)
.L_20:
        /*004c*/ 	.word	0x00000000
        /*0050*/ 	.short	0x0004
        /*0052*/ 	.short	0x0020
        /*0054*/ 	.byte	0x00, 0xf4, 0x21, 0x00


	//----- nvinfo : EIATTR_KPARAM_INFO
	.align		4
.L_21:
        /*0058*/ 	.byte	0x04, 0x17
        /*005a*/ 	.short	(.L_23 - .L_22)
.L_22:
        /*005c*/ 	.word	0x00000000
        /*0060*/ 	.short	0x0003
        /*0062*/ 	.short	0x0018
        /*0064*/ 	.byte	0x00, 0xf4, 0x21, 0x00


	//----- nvinfo : EIATTR_KPARAM_INFO
	.align		4
.L_23:
        /*0068*/ 	.byte	0x04, 0x17
        /*006a*/ 	.short	(.L_25 - .L_24)
.L_24:
        /*006c*/ 	.word	0x00000000
        /*0070*/ 	.short	0x0002
        /*0072*/ 	.short	0x0010
        /*0074*/ 	.byte	0x00, 0xf4, 0x21, 0x00


	//----- nvinfo : EIATTR_KPARAM_INFO
	.align		4
.L_25:
        /*0078*/ 	.byte	0x04, 0x17
        /*007a*/ 	.short	(.L_27 - .L_26)
.L_26:
        /*007c*/ 	.word	0x00000000
        /*0080*/ 	.short	0x0001
        /*0082*/ 	.short	0x0008
        /*0084*/ 	.byte	0x00, 0xf4, 0x21, 0x00


	//----- nvinfo : EIATTR_KPARAM_INFO
	.align		4
.L_27:
        /*0088*/ 	.byte	0x04, 0x17
        /*008a*/ 	.short	(.L_29 - .L_28)
.L_28:
        /*008c*/ 	.word	0x00000000
        /*0090*/ 	.short	0x0000
        /*0092*/ 	.short	0x0000
        /*0094*/ 	.byte	0x00, 0xf4, 0x21, 0x00


	//----- nvinfo : EIATTR_SPARSE_MMA_MASK
	.align		4
.L_29:
        /*0098*/ 	.byte	0x03, 0x50
        /*009a*/ 	.short	0x0000


	//----- nvinfo : EIATTR_MAXREG_COUNT
	.align		4
        /*009c*/ 	.byte	0x03, 0x1b
        /*009e*/ 	.short	0x00ff


	//----- nvinfo : EIATTR_EXIT_INSTR_OFFSETS
	.align		4
        /*00a0*/ 	.byte	0x04, 0x1c
        /*00a2*/ 	.short	(.L_31 - .L_30)


	//   ....[0]....
.L_30:
        /*00a4*/ 	.word	0x000006c0


	//   ....[1]....
        /*00a8*/ 	.word	0x000006e0


	//----- nvinfo : EIATTR_REQNTID
	.align		4
.L_31:
        /*00ac*/ 	.byte	0x04, 0x10
        /*00ae*/ 	.short	(.L_33 - .L_32)
.L_32:
        /*00b0*/ 	.word	0x00000080
        /*00b4*/ 	.word	0x00000001
        /*00b8*/ 	.word	0x00000001


	//----- nvinfo : EIATTR_CBANK_PARAM_SIZE
	.align		4
.L_33:
        /*00bc*/ 	.byte	0x03, 0x19
        /*00be*/ 	.short	0x0044


	//----- nvinfo : EIATTR_PARAM_CBANK
	.align		4
        /*00c0*/ 	.byte	0x04, 0x0a
        /*00c2*/ 	.short	(.L_35 - .L_34)
	.align		4
.L_34:
        /*00c4*/ 	.word	index@(.nv.constant0.triton_poi_fused_sum_12)
        /*00c8*/ 	.short	0x0210
        /*00ca*/ 	.short	0x0044


	//----- nvinfo : EIATTR_SW_WAR
	.align		4
.L_35:
        /*00cc*/ 	.byte	0x04, 0x36
        /*00ce*/ 	.short	(.L_37 - .L_36)
.L_36:
        /*00d0*/ 	.word	0x00000008
.L_37:


//--------------------- .nv.callgraph             --------------------------
	.section	.nv.callgraph,"",@"SHT_CUDA_CALLGRAPH"
	.align	4
	.sectionentsize	8
	.align		4
        /*0000*/ 	.word	0x00000000
	.align		4
        /*0004*/ 	.word	0xffffffff
	.align		4
        /*0008*/ 	.word	0x00000000
	.align		4
        /*000c*/ 	.word	0xfffffffe
	.align		4
        /*0010*/ 	.word	0x00000000
	.align		4
        /*0014*/ 	.word	0xfffffffd
	.align		4
        /*0018*/ 	.word	0x00000000
	.align		4
        /*001c*/ 	.word	0xfffffffc


//--------------------- .nv.constant4             --------------------------
	.section	.nv.constant4,"a",@progbits
	.align	8
	.align		8
.nv.constant4:
        /*0000*/ 	.dword	_$_str
	.align		8
        /*0008*/ 	.dword	_$_str_$_2


//--------------------- .text.triton_poi_fused_sum_12 --------------------------
	.section	.text.triton_poi_fused_sum_12,"ax",@progbits
	.align	128
        .global         triton_poi_fused_sum_12
        .type           triton_poi_fused_sum_12,@function
        .size           triton_poi_fused_sum_12,(.L_x_1 - triton_poi_fused_sum_12)
        .other          triton_poi_fused_sum_12,@"STO_CUDA_ENTRY STV_DEFAULT"
triton_poi_fused_sum_12:
.text.triton_poi_fused_sum_12:
[----:B------:R-:W0:Y:S08]  /*0000*/  LDC R1, c[0x0][0x28] ;  /* 0x00000a00ff017b82 */ /* 0x000e300000000800 */
[----:B------:R-:W1:Y:S01]  /*0010*/  LDC.64 R8, c[0x0][0x220] ;  /* 0x00008800ff087b82 */ /* 0x000e620000000a00 */
[----:B------:R-:W2:Y:S01]  /*0020*/  S2R R21, SR_TID.X ;  /* 0x0000000000157919 */ /* 0x000ea20000002100 */
[----:B------:R-:W-:Y:S01]  /*0030*/  ULDC.64 UR4, c[0x0][0x208] ;  /* 0x0000820000047ab9 */ /* 0x000fe20000000a00 */
[----:B------:R-:W3:Y:S05]  /*0040*/  S2R R0, SR_CTAID.X ;  /* 0x0000000000007919 */ /* 0x000eea0000002500 */
[----:B------:R-:W4:Y:S08]  /*0050*/  LDC.64 R6, c[0x0][0x210] ;  /* 0x00008400ff067b82 */ /* 0x000f300000000a00 */
[----:B------:R-:W5:Y:S01]  /*0060*/  LDC.64 R4, c[0x0][0x238] ;  /* 0x00008e00ff047b82 */ /* 0x000f620000000a00 */
[----:B-1----:R-:W5:Y:S04]  /*0070*/  LDG.E R23, desc[UR4][R8.64+0x4] ;  /* 0x0000040408177981 */ /* 0x002f68000c1e1900 */
[----:B------:R-:W5:Y:S04]  /*0080*/  LDG.E R22, desc[UR4][R8.64] ;  /* 0x0000000408167981 */ /* 0x000f68000c1e1900 */
[----:B------:R1:W5:Y:S01]  /*0090*/  LDG.E R25, desc[UR4][R8.64+0x8] ;  /* 0x0000080408197981 */ /* 0x000362000c1e1900 */
[----:B--2---:R-:W-:-:S04]  /*00a0*/  LOP3.LUT R21, R21, 0x7f, RZ, 0xc0, !PT ;  /* 0x0000007f15157812 */ /* 0x004fc800078ec0ff */
[----:B---3--:R-:W-:-:S04]  /*00b0*/  LEA R21, R0, R21, 0x7 ;  /* 0x0000001500157211 */ /* 0x008fc800078e38ff */
[----:B------:R-:W-:-:S04]  /*00c0*/  SHF.R.S32.HI R0, RZ, 0x1f, R21 ;  /* 0x0000001fff007819 */ /* 0x000fc80000011415 */
[----:B------:R-:W-:-:S04]  /*00d0*/  LEA.HI R0, R0, R21, RZ, 0x4 ;  /* 0x0000001500007211 */ /* 0x000fc800078f20ff */
[----:B------:R-:W-:-:S04]  /*00e0*/  LOP3.LUT R2, R0, 0xfffffff0, RZ, 0xc0, !PT ;  /* 0xfffffff000027812 */ /* 0x000fc800078ec0ff */
[----:B------:R-:W-:Y:S02]  /*00f0*/  IADD3 R11, R21, -R2, RZ ;  /* 0x80000002150b7210 */ /* 0x000fe40007ffe0ff */
[----:B------:R-:W2:Y:S01]  /*0100*/  LDC.64 R2, c[0x0][0x218] ;  /* 0x00008600ff027b82 */ /* 0x000ea20000000a00 */
[----:B------:R-:W-:Y:S02]  /*0110*/  SHF.R.S32.HI R0, RZ, 0x4, R0 ;  /* 0x00000004ff007819 */ /* 0x000fe40000011400 */
[----:B------:R-:W-:-:S03]  /*0120*/  ISETP.GE.AND P6, PT, R21, 0x100, PT ;  /* 0x000001001500780c */ /* 0x000fc60003fc6270 */
[----:B------:R-:W-:Y:S02]  /*0130*/  IMAD R19, R0, 0x30, R11 ;  /* 0x0000003000137824 */ /* 0x000fe400078e020b */
[----:B-1----:R-:W1:Y:S01]  /*0140*/  LDC.64 R8, c[0x0][0x228] ;  /* 0x00008a00ff087b82 */ /* 0x002e620000000a00 */
[----:B------:R-:W-:-:S07]  /*0150*/  HFMA2.MMA R20, -RZ, RZ, 0, 0 ;  /* 0x00000000ff147435 */ /* 0x000fce00000001ff */
[----:B------:R-:W3:Y:S01]  /*0160*/  LDC.64 R10, c[0x0][0x230] ;  /* 0x00008c00ff0a7b82 */ /* 0x000ee20000000a00 */
[----:B------:R-:W-:Y:S01]  /*0170*/  IADD3 R27, R19, 0x10, RZ ;  /* 0x00000010131b7810 */ /* 0x000fe20007ffe0ff */
[--C-:B----4-:R-:W-:Y:S01]  /*0180*/  IMAD.WIDE R12, R19, 0x4, R6.reuse ;  /* 0x00000004130c7825 */ /* 0x110fe200078e0206 */
[----:B------:R-:W-:Y:S02]  /*0190*/  MOV R0, RZ ;  /* 0x000000ff00007202 */ /* 0x000fe40000000f00 */
[----:B------:R-:W-:Y:S01]  /*01a0*/  IADD3 R29, R19, 0x20, RZ ;  /* 0x00000020131d7810 */ /* 0x000fe20007ffe0ff */
[----:B------:R-:W-:Y:S01]  /*01b0*/  IMAD.WIDE R14, R27, 0x4, R6 ;  /* 0x000000041b0e7825 */ /* 0x000fe200078e0206 */
[----:B------:R4:W5:Y:S01]  /*01c0*/  @!P6 LDG.E R20, desc[UR4][R12.64] ;  /* 0x000000040c14e981 */ /* 0x000962000c1e1900 */
[----:B------:R-:W-:Y:S02]  /*01d0*/  HFMA2.MMA R24, -RZ, RZ, 0, 0 ;  /* 0x00000000ff187435 */ /* 0x000fe400000001ff */
[--C-:B-----5:R-:W-:Y:S01]  /*01e0*/  IMAD.WIDE R16, R19, 0x4, R4.reuse ;  /* 0x0000000413107825 */ /* 0x120fe200078e0204 */
[----:B------:R-:W5:Y:S03]  /*01f0*/  @!P6 LDG.E R0, desc[UR4][R14.64] ;  /* 0x000000040e00e981 */ /* 0x000f66000c1e1900 */
[----:B------:R-:W-:Y:S01]  /*0200*/  IMAD.WIDE R18, R27, 0x4, R4 ;  /* 0x000000041b127825 */ /* 0x000fe200078e0204 */
[----:B------:R-:W-:Y:S01]  /*0210*/  CS2R R26, SRZ ;  /* 0x00000000001a7805 */ /* 0x000fe2000001ff00 */
[----:B-1----:R-:W5:Y:S01]  /*0220*/  LDG.E R28, desc[UR4][R8.64] ;  /* 0x00000004081c7981 */ /* 0x002f62000c1e1900 */
[----:B----4-:R-:W-:Y:S01]  /*0230*/  HFMA2.MMA R12, -RZ, RZ, 0, 0 ;  /* 0x00000000ff0c7435 */ /* 0x010fe200000001ff */
[----:B------:R-:W-:-:S02]  /*0240*/  IMAD.WIDE R6, R29, 0x4, R6 ;  /* 0x000000041d067825 */ /* 0x000fc400078e0206 */
[----:B--2---:R-:W5:Y:S02]  /*0250*/  LDG.E R13, desc[UR4][R2.64+0x4] ;  /* 0x00000404020d7981 */ /* 0x004f64000c1e1900 */
[----:B------:R-:W-:Y:S02]  /*0260*/  IMAD.WIDE R4, R29, 0x4, R4 ;  /* 0x000000041d047825 */ /* 0x000fe400078e0204 */
[----:B------:R-:W2:Y:S04]  /*0270*/  LDG.E R29, desc[UR4][R2.64] ;  /* 0x00000004021d7981 */ /* 0x000ea8000c1e1900 */
[----:B------:R-:W4:Y:S04]  /*0280*/  @!P6 LDG.E R27, desc[UR4][R6.64] ;  /* 0x00000004061be981 */ /* 0x000f28000c1e1900 */
[----:B0-----:R-:W4:Y:S04]  /*0290*/  LDG.E R14, desc[UR4][R2.64+0x8] ;  /* 0x00000804020e7981 */ /* 0x001f28000c1e1900 */
[----:B------:R-:W4:Y:S04]  /*02a0*/  @!P6 LDG.E R24, desc[UR4][R16.64] ;  /* 0x000000041018e981 */ /* 0x000f28000c1e1900 */
[----:B------:R0:W4:Y:S04]  /*02b0*/  @!P6 LDG.E R12, desc[UR4][R4.64] ;  /* 0x00000004040ce981 */ /* 0x000128000c1e1900 */
[----:B------:R1:W4:Y:S04]  /*02c0*/  @!P6 LDG.E R26, desc[UR4][R18.64] ;  /* 0x00000004121ae981 */ /* 0x000328000c1e1900 */
[----:B------:R-:W4:Y:S04]  /*02d0*/  LDG.E R17, desc[UR4][R8.64+0x4] ;  /* 0x0000040408117981 */ /* 0x000f28000c1e1900 */
[----:B---3--:R-:W3:Y:S04]  /*02e0*/  LDG.E R15, desc[UR4][R10.64] ;  /* 0x000000040a0f7981 */ /* 0x008ee8000c1e1900 */
[----:B------:R-:W3:Y:S04]  /*02f0*/  LDG.E R16, desc[UR4][R10.64+0x4] ;  /* 0x000004040a107981 */ /* 0x000ee8000c1e1900 */
[----:B------:R1:W3:Y:S04]  /*0300*/  LDG.E R6, desc[UR4][R8.64+0x8] ;  /* 0x0000080408067981 */ /* 0x0002e8000c1e1900 */
[----:B------:R2:W3:Y:S01]  /*0310*/  LDG.E R19, desc[UR4][R10.64+0x8] ;  /* 0x000008040a137981 */ /* 0x0004e2000c1e1900 */
[----:B0-----:R-:W-:Y:S01]  /*0320*/  MOV R4, 0x3e800000 ;  /* 0x3e80000000047802 */ /* 0x001fe20000000f00 */
[----:B------:R-:W-:Y:S01]  /*0330*/  FADD R23, R23, 9.9999997473787516356e-06 ;  /* 0x3727c5ac17177421 */ /* 0x000fe20000000000 */
[----:B------:R-:W-:-:S05]  /*0340*/  FADD R22, R22, 9.9999997473787516356e-06 ;  /* 0x3727c5ac16167421 */ /* 0x000fca0000000000 */
[----:B------:R-:W0:Y:S01]  /*0350*/  MUFU.SQRT R23, R23 ;  /* 0x0000001700177308 */ /* 0x000e220000002000 */
[----:B------:R-:W-:-:S07]  /*0360*/  FADD R25, R25, 9.9999997473787516356e-06 ;  /* 0x3727c5ac19197421 */ /* 0x000fce0000000000 */
[----:B-1----:R-:W1:Y:S08]  /*0370*/  MUFU.SQRT R18, R22 ;  /* 0x0000001600127308 */ /* 0x002e700000002000 */
[----:B------:R-:W1:Y:S01]  /*0380*/  MUFU.SQRT R25, R25 ;  /* 0x0000001900197308 */ /* 0x000e620000002000 */
[C---:B0-----:R-:W-:Y:S02]  /*0390*/  FSETP.GT.AND P1, PT, R23.reuse, 8.50705917302346158658e+37, PT ;  /* 0x7e8000001700780b */ /* 0x041fe40003f24000 */
[----:B------:R-:W-:-:S02]  /*03a0*/  FSETP.GEU.AND P4, PT, R23, 1.175494350822287508e-38, PT ;  /* 0x008000001700780b */ /* 0x000fc40003f8e000 */
[C---:B-1----:R-:W-:Y:S02]  /*03b0*/  FSETP.GT.AND P0, PT, R18.reuse, 8.50705917302346158658e+37, PT ;  /* 0x7e8000001200780b */ /* 0x042fe40003f04000 */
[----:B------:R-:W-:Y:S02]  /*03c0*/  FSETP.GEU.AND P3, PT, R18, 1.175494350822287508e-38, PT ;  /* 0x008000001200780b */ /* 0x000fe40003f6e000 */
[----:B------:R-:W-:-:S05]  /*03d0*/  FSETP.GT.AND P2, PT, R25, 8.50705917302346158658e+37, PT ;  /* 0x7e8000001900780b */ /* 0x000fca0003f44000 */
[----:B------:R-:W-:Y:S01]  /*03e0*/  @P1 FMUL R23, R23, 0.25 ;  /* 0x3e80000017171820 */ /* 0x000fe20000400000 */
[----:B------:R-:W-:-:S03]  /*03f0*/  FSETP.GEU.AND P5, PT, R25, 1.175494350822287508e-38, PT ;  /* 0x008000001900780b */ /* 0x000fc60003fae000 */
[----:B------:R-:W-:Y:S01]  /*0400*/  @P0 FMUL R18, R18, 0.25 ;  /* 0x3e80000012120820 */ /* 0x000fe20000400000 */
[----:B------:R-:W-:-:S03]  /*0410*/  @!P4 FMUL R23, R23, 16777216 ;  /* 0x4b8000001717c820 */ /* 0x000fc60000400000 */
[----:B------:R-:W-:Y:S01]  /*0420*/  @!P3 FMUL R18, R18, 16777216 ;  /* 0x4b8000001212b820 */ /* 0x000fe20000400000 */
[----:B------:R-:W0:Y:S01]  /*0430*/  MUFU.RCP R9, R23 ;  /* 0x0000001700097308 */ /* 0x000e220000001000 */
[----:B------:R-:W-:-:S07]  /*0440*/  @P2 FMUL R25, R25, 0.25 ;  /* 0x3e80000019192820 */ /* 0x000fce0000400000 */
[----:B------:R-:W1:Y:S01]  /*0450*/  MUFU.RCP R8, R18 ;  /* 0x0000001200087308 */ /* 0x000e620000001000 */
[----:B------:R-:W-:Y:S01]  /*0460*/  @!P5 FMUL R25, R25, 16777216 ;  /* 0x4b8000001919d820 */ /* 0x000fe20000400000 */
[C---:B------:R-:W-:Y:S02]  /*0470*/  FSEL R3, R4.reuse, 1, P0 ;  /* 0x3f80000004037808 */ /* 0x040fe40000000000 */
[----:B------:R-:W-:-:S04]  /*0480*/  FSEL R2, R4, 1, P1 ;  /* 0x3f80000004027808 */ /* 0x000fc80000800000 */
[----:B------:R-:W2:Y:S01]  /*0490*/  MUFU.RCP R7, R25 ;  /* 0x0000001900077308 */ /* 0x000ea20000001000 */
[----:B------:R-:W-:Y:S01]  /*04a0*/  @!P3 FMUL R3, R3, 16777216 ;  /* 0x4b8000000303b820 */ /* 0x000fe20000400000 */
[----:B------:R-:W-:Y:S01]  /*04b0*/  @!P4 FMUL R2, R2, 16777216 ;  /* 0x4b8000000202c820 */ /* 0x000fe20000400000 */
[----:B------:R-:W-:-:S03]  /*04c0*/  FSEL R4, R4, 1, P2 ;  /* 0x3f80000004047808 */ /* 0x000fc60001000000 */
[----:B0-----:R-:W-:Y:S01]  /*04d0*/  FMUL R9, R9, R2 ;  /* 0x0000000209097220 */ /* 0x001fe20000400000 */
[----:B-1----:R-:W-:Y:S02]  /*04e0*/  FMUL R8, R8, R3 ;  /* 0x0000000308087220 */ /* 0x002fe40000400000 */
[----:B------:R-:W0:Y:S01]  /*04f0*/  LDC.64 R2, c[0x0][0x240] ;  /* 0x00009000ff027b82 */ /* 0x000e220000000a00 */
[----:B------:R-:W-:Y:S01]  /*0500*/  @!P5 FMUL R4, R4, 16777216 ;  /* 0x4b8000000404d820 */ /* 0x000fe20000400000 */
[----:B--2---:R-:W-:Y:S01]  /*0510*/  FADD R11, -R29, R20 ;  /* 0x000000141d0b7221 */ /* 0x004fe20000000100 */
[----:B-----5:R-:W-:Y:S02]  /*0520*/  FADD R10, -R13, R0 ;  /* 0x000000000d0a7221 */ /* 0x020fe40000000100 */
[----:B------:R-:W-:-:S03]  /*0530*/  FMUL R7, R7, R4 ;  /* 0x0000000407077220 */ /* 0x000fc60000400000 */
[----:B------:R-:W1:Y:S01]  /*0540*/  LDC.64 R4, c[0x0][0x248] ;  /* 0x00009200ff047b82 */ /* 0x000e620000000a00 */
[----:B------:R-:W-:Y:S01]  /*0550*/  FMUL R11, R8, R11 ;  /* 0x0000000b080b7220 */ /* 0x000fe20000400000 */
[----:B----4-:R-:W-:Y:S01]  /*0560*/  FADD R0, -R14, R27 ;  /* 0x0000001b0e007221 */ /* 0x010fe20000000100 */
[----:B------:R-:W-:Y:S01]  /*0570*/  FMUL R10, R9, R10 ;  /* 0x0000000a090a7220 */ /* 0x000fe20000400000 */
[----:B------:R-:W-:Y:S02]  /*0580*/  FADD R29, -R29, R24 ;  /* 0x000000181d1d7221 */ /* 0x000fe40000000100 */
[----:B------:R-:W-:Y:S01]  /*0590*/  FMUL R0, R0, R7 ;  /* 0x0000000700007220 */ /* 0x000fe20000400000 */
[----:B------:R-:W-:Y:S01]  /*05a0*/  FADD R12, -R14, R12 ;  /* 0x0000000c0e0c7221 */ /* 0x000fe20000000100 */
[----:B------:R-:W-:-:S03]  /*05b0*/  FADD R26, -R13, R26 ;  /* 0x0000001a0d1a7221 */ /* 0x000fc60000000100 */
[----:B------:R-:W-:Y:S01]  /*05c0*/  FMUL R12, R7, R12 ;  /* 0x0000000c070c7220 */ /* 0x000fe20000400000 */
[----:B------:R-:W-:Y:S01]  /*05d0*/  FMUL R8, R8, R29 ;  /* 0x0000001d08087220 */ /* 0x000fe20000400000 */
[----:B------:R-:W-:Y:S01]  /*05e0*/  FMUL R9, R9, R26 ;  /* 0x0000001a09097220 */ /* 0x000fe20000400000 */
[----:B---3--:R-:W-:Y:S01]  /*05f0*/  FFMA R11, R28, R11, R15 ;  /* 0x0000000b1c0b7223 */ /* 0x008fe2000000000f */
[----:B------:R-:W-:-:S04]  /*0600*/  FFMA R10, R17, R10, R16 ;  /* 0x0000000a110a7223 */ /* 0x000fc80000000010 */
[----:B------:R-:W-:Y:S01]  /*0610*/  FADD R10, R11, R10 ;  /* 0x0000000a0b0a7221 */ /* 0x000fe20000000000 */
[----:B------:R-:W-:Y:S01]  /*0620*/  FFMA R7, R6, R0, R19 ;  /* 0x0000000006077223 */ /* 0x000fe20000000013 */
[----:B------:R-:W-:Y:S01]  /*0630*/  FFMA R8, R28, R8, R15 ;  /* 0x000000081c087223 */ /* 0x000fe2000000000f */
[----:B------:R-:W-:Y:S01]  /*0640*/  FFMA R9, R17, R9, R16 ;  /* 0x0000000911097223 */ /* 0x000fe20000000010 */
[----:B0-----:R-:W-:-:S04]  /*0650*/  IMAD.WIDE R2, R21, 0x4, R2 ;  /* 0x0000000415027825 */ /* 0x001fc800078e0202 */
[----:B------:R-:W-:Y:S01]  /*0660*/  FADD R7, R10, R7 ;  /* 0x000000070a077221 */ /* 0x000fe20000000000 */
[----:B------:R-:W-:Y:S01]  /*0670*/  FFMA R19, R6, R12, R19 ;  /* 0x0000000c06137223 */ /* 0x000fe20000000013 */
[----:B------:R-:W-:-:S03]  /*0680*/  FADD R8, R8, R9 ;  /* 0x0000000908087221 */ /* 0x000fc60000000000 */
[----:B------:R0:W-:Y:S01]  /*0690*/  @!P6 STG.E desc[UR4][R2.64], R7 ;  /* 0x000000070200e986 */ /* 0x0001e2000c101904 */
[----:B------:R-:W-:Y:S01]  /*06a0*/  FADD R19, R8, R19 ;  /* 0x0000001308137221 */ /* 0x000fe20000000000 */
[----:B-1----:R-:W-:Y:S01]  /*06b0*/  IMAD.WIDE R4, R21, 0x4, R4 ;  /* 0x0000000415047825 */ /* 0x002fe200078e0204 */
[----:B0-----:R-:W-:Y:S06]  /*06c0*/  @P6 EXIT ;  /* 0x000000000000694d */ /* 0x001fec0003800000 */
[----:B------:R-:W-:Y:S01]  /*06d0*/  STG.E desc[UR4][R4.64], R19 ;  /* 0x0000001304007986 */ /* 0x000fe2000c101904 */
[----:B------:R-:W-:Y:S05]  /*06e0*/  EXIT ;  /* 0x000000000000794d */ /* 0x000fea0003800000 */
.L_x_0:
[----:B------:R-:W-:-:S00]  /*06f0*/  BRA `(.L_x_0) ;  /* 0xfffffffc00fc7947 */ /* 0x000fc0000383ffff */
[----:B------:R-:W-:-:S00]  /*0700*/  NOP ;  /* 0x0000000000007918 */ /* 0x000fc00000000000 */
[----:B------:R-:W-:-:S00]  /*0710*/  NOP ;  /* 0x0000000000007918 */ /* 0x000fc00000000000 */
[----:B------:R-:W-:-:S00]  /*0720*/  NOP ;  /* 0x0000000000007918 */ /* 0x000fc00000000000 */
[----:B------:R-:W-:-:S00]  /*0730*/  NOP ;  /* 0x0000000000007918 */ /* 0x000fc00000000000 */
[----:B------:R-:W-:-:S00]  /*0740*/  NOP ;  /* 0x0000000000007918 */ /* 0x000fc00000000000 */
[----:B------:R-:W-:-:S00]  /*0750*/  NOP ;  /* 0x0000000000007918 */ /* 0x000fc00000000000 */
[----:B------:R-:W-:-:S00]  /*0760*/  NOP ;  /* 0x0000000000007918 */ /* 0x000fc00000000000 */
[----:B------:R-:W-:-:S00]  /*0770*/  NOP ;  /* 0x0000000000007918 */ /* 0x000fc00000000000 */
.L_x_1:


//--------------------- .nv.global.init           --------------------------
	.section	.nv.global.init,"aw",@progbits
.nv.global.init:
	.type		_$_str,@object
	.size		_$_str,(_$_str_$_2 - _$_str)
_$_str:
        /*0000*/ 	.byte	0x5f, 0x5f, 0x43, 0x55, 0x44, 0x41, 0x5f, 0x46, 0x54, 0x5a, 0x00
	.type		_$_str_$_2,@object
	.size		_$_str_$_2,(.L_1 - _$_str_$_2)
_$_str_$_2:
        /*000b*/ 	.byte	0x5f, 0x5f, 0x43, 0x55, 0x44, 0x41, 0x5f, 0x50, 0x52, 0x45, 0x43, 0x5f, 0x53, 0x51, 0x52, 0x54
        /*001b*/ 	.byte	0x00
.L_1:


//--------------------- .nv.constant0.triton_poi_fused_sum_12 --------------------------
	.section	.nv.constant0.triton_poi_fused_sum_12,"a",@progbits
	.sectionflags	@""
	.align	4
.nv.constant0.triton_poi_fused_sum_12:
	.zero		596
